	.headerflags	@"EF_CUDA_TEXMODE_UNIFIED EF_CUDA_64BIT_ADDRESS EF_CUDA_ACCELERATORS EF_CUDA_SM90 EF_CUDA_VIRTUAL_SM(EF_CUDA_SM90)"
	.elftype	@"ET_EXEC"


//--------------------- .nv.info                  --------------------------
	.section	.nv.info,"",@"SHT_CUDA_INFO"
	.align	4


	//----- nvinfo : EIATTR_REGCOUNT
	.align		4
        /*0000*/ 	.byte	0x04, 0x2f
        /*0002*/ 	.short	(.L_1 - .L_0)
	.align		4
.L_0:
        /*0004*/ 	.word	index@(triton_poi_fused_add_div_native_layer_norm_8)
        /*0008*/ 	.word	0x0000001e


	//----- nvinfo : EIATTR_MIN_STACK_SIZE
	.align		4
.L_1:
        /*000c*/ 	.byte	0x04, 0x12
        /*000e*/ 	.short	(.L_3 - .L_2)
	.align		4
.L_2:
        /*0010*/ 	.word	index@(triton_poi_fused_add_div_native_layer_norm_8)
        /*0014*/ 	.word	0x00000000


	//----- nvinfo : EIATTR_FRAME_SIZE
	.align		4
.L_3:
        /*0018*/ 	.byte	0x04, 0x11
        /*001a*/ 	.short	(.L_5 - .L_4)
	.align		4
.L_4:
        /*001c*/ 	.word	index@(triton_poi_fused_add_div_native_layer_norm_8)
        /*0020*/ 	.word	0x00000000


	//----- nvinfo : EIATTR_MIN_STACK_SIZE
	.align		4
.L_5:
        /*0024*/ 	.byte	0x04, 0x12
        /*0026*/ 	.short	(.L_7 - .L_6)
	.align		4
.L_6:
        /*0028*/ 	.word	index@(triton_poi_fused_add_div_native_layer_norm_8)
        /*002c*/ 	.word	0x00000000
.L_7:


//--------------------- .nv.info.triton_poi_fused_add_div_native_layer_norm_8 --------------------------
	.section	.nv.info.triton_poi_fused_add_div_native_layer_norm_8,"",@"SHT_CUDA_INFO"
	.sectionflags	@""
	.align	4


	//----- nvinfo : EIATTR_CUDA_API_VERSION
	.align		4
        /*0000*/ 	.byte	0x04, 0x37
        /*0002*/ 	.short	(.L_9 - .L_8)
.L_8:
        /*0004*/ 	.word	0x0000007c


	//----- nvinfo : EIATTR_KPARAM_INFO
	.align		4
.L_9:
        /*0008*/ 	.byte	0x04, 0x17
        /*000a*/ 	.short	(.L_11 - .L_10)
.L_10:
        /*000c*/ 	.word	0x00000000
        /*0010*/ 	.short	0x0005
        /*0012*/ 	.short	0x0028
        /*0014*/ 	.byte	0x00, 0xf0, 0x11, 0x00


	//----- nvinfo : EIATTR_KPARAM_INFO
	.align		4
.L_11:
        /*0018*/ 	.byte	0x04, 0x17
        /*001a*/ 	.short	(.L_13 - .L_12)
.L_12:
        /*001c*/ 	.word	0x00000000
        /*0020*/ 	.short	0x0004
        /*0022*/ 	.short	0x0020
        /*0024*/ 	.byte	0x00, 0xf4, 0x21, 0x00


	//----- nvinfo : EIATTR_KPARAM_INFO
	.align		4
.L_13:
        /*0028*/ 	.byte	0x04, 0x17
        /*002a*/ 	.short	(.L_15 - .L_14)
.L_14:
        /*002c*/ 	.word	0x00000000
        /*0030*/ 	.short	0x0003
        /*0032*/ 	.short	0x0018
        /*0034*/ 	.byte	0x00, 0xf4, 0x21, 0x00


	//----- nvinfo : EIATTR_KPARAM_INFO
	.align		4
.L_15:
        /*0038*/ 	.byte	0x04, 0x17
        /*003a*/ 	.short	(.L_17 - .L_16)
.L_16:
        /*003c*/ 	.word	0x00000000
        /*0040*/ 	.short	0x0002
        /*0042*/ 	.short	0x0010
        /*0044*/ 	.byte	0x00, 0xf4, 0x21, 0x00


	//----- nvinfo : EIATTR_KPARAM_INFO
	.align		4
.L_17:
        /*0048*/ 	.byte	0x04, 0x17
        /*004a*/ 	.short	(.L_19 - .L_18)
.L_18:
        /*004c*/ 	.word	0x00000000
        /*0050*/ 	.short	0x0001
        /*0052*/ 	.short	0x0008
        /*0054*/ 	.byte	0x00, 0xf4, 0x21, 0x00


	//----- nvinfo : EIATTR_KPARAM_INFO
	.align		4
.L_19:
        /*0058*/ 	.byte	0x04, 0x17
        /*005a*/ 	.short	(.L_21 - .L_20)
.L_20:
        /*005c*/ 	.word	0x00000000
        /*0060*/ 	.short	0x0000
        /*0062*/ 	.short	0x0000
        /*0064*/ 	.byte	0x00, 0xf4, 0x21, 0x00


	//----- nvinfo : EIATTR_SPARSE_MMA_MASK
	.align		4
.L_21:
        /*0068*/ 	.byte	0x03, 0x50
        /*006a*/ 	.short	0x0000


	//----- nvinfo : EIATTR_MAXREG_COUNT
	.align		4
        /*006c*/ 	.byte	0x03, 0x1b
        /*006e*/ 	.short	0x00ff


	//----- nvinfo : EIATTR_EXIT_INSTR_OFFSETS
	.align		4
        /*0070*/ 	.byte	0x04, 0x1c
        /*0072*/ 	.short	(.L_23 - .L_22)


	//   ....[0]....
.L_22:
        /*0074*/ 	.word	0x00000590


	//   ....[1]....
        /*0078*/ 	.word	0x000005d0


	//----- nvinfo : EIATTR_REQNTID
	.align		4
.L_23:
        /*007c*/ 	.byte	0x04, 0x10
        /*007e*/ 	.short	(.L_25 - .L_24)
.L_24:
        /*0080*/ 	.word	0x00000020
        /*0084*/ 	.word	0x00000001
        /*0088*/ 	.word	0x00000001


	//----- nvinfo : EIATTR_CBANK_PARAM_SIZE
	.align		4
.L_25:
        /*008c*/ 	.byte	0x03, 0x19
        /*008e*/ 	.short	0x002c


	//----- nvinfo : EIATTR_PARAM_CBANK
	.align		4
        /*0090*/ 	.byte	0x04, 0x0a
        /*0092*/ 	.short	(.L_27 - .L_26)
	.align		4
.L_26:
        /*0094*/ 	.word	index@(.nv.constant0.triton_poi_fused_add_div_native_layer_norm_8)
        /*0098*/ 	.short	0x0210
        /*009a*/ 	.short	0x002c


	//----- nvinfo : EIATTR_SW_WAR
	.align		4
.L_27:
        /*009c*/ 	.byte	0x04, 0x36
        /*009e*/ 	.short	(.L_29 - .L_28)
.L_28:
        /*00a0*/ 	.word	0x00000008
.L_29:


//--------------------- .nv.callgraph             --------------------------
	.section	.nv.callgraph,"",@"SHT_CUDA_CALLGRAPH"
	.align	4
	.sectionentsize	8
	.align		4
        /*0000*/ 	.word	0x00000000
	.align		4
        /*0004*/ 	.word	0xffffffff
	.align		4
        /*0008*/ 	.word	0x00000000
	.align		4
        /*000c*/ 	.word	0xfffffffe
	.align		4
        /*0010*/ 	.word	0x00000000
	.align		4
        /*0014*/ 	.word	0xfffffffd
	.align		4
        /*0018*/ 	.word	0x00000000
	.align		4
        /*001c*/ 	.word	0xfffffffc


//--------------------- .text.triton_poi_fused_add_div_native_layer_norm_8 --------------------------
	.section	.text.triton_poi_fused_add_div_native_layer_norm_8,"ax",@progbits
	.align	128
        .global         triton_poi_fused_add_div_native_layer_norm_8
        .type           triton_poi_fused_add_div_native_layer_norm_8,@function
        .size           triton_poi_fused_add_div_native_layer_norm_8,(.L_x_1 - triton_poi_fused_add_div_native_layer_norm_8)
        .other          triton_poi_fused_add_div_native_layer_norm_8,@"STO_CUDA_ENTRY STV_DEFAULT"
triton_poi_fused_add_div_native_layer_norm_8:
.text.triton_poi_fused_add_div_native_layer_norm_8:
[----:B------:R-:W0:Y:S01]  /*0000*/  LDC R1, c[0x0][0x28] ;  /* 0x00000a00ff017b82 */ /* 0x000e220000000800 */
[----:B------:R-:W1:Y:S07]  /*0010*/  S2R R0, SR_TID.X ;  /* 0x0000000000007919 */ /* 0x000e6e0000002100 */
[----:B------:R-:W2:Y:S01]  /*0020*/  LDC.64 R6, c[0x0][0x220] ;  /* 0x00008800ff067b82 */ /* 0x000ea20000000a00 */
[----:B------:R-:W-:Y:S01]  /*0030*/  ULDC.64 UR4, c[0x0][0x208] ;  /* 0x0000820000047ab9 */ /* 0x000fe20000000a00 */
[----:B------:R-:W3:Y:S06]  /*0040*/  S2R R9, SR_CTAID.X ;  /* 0x0000000000097919 */ /* 0x000eec0000002500 */
[----:B------:R-:W4:Y:S08]  /*0050*/  LDC.64 R4, c[0x0][0x218] ;  /* 0x00008600ff047b82 */ /* 0x000f300000000a00 */
[----:B------:R-:W5:Y:S01]  /*0060*/  LDC.64 R2, c[0x0][0x210] ;  /* 0x00008400ff027b82 */ /* 0x000f620000000a00 */
[----:B------:R-:W-:Y:S01]  /*0070*/  HFMA2.MMA R14, -RZ, RZ, 0, 0 ;  /* 0x00000000ff0e7435 */ /* 0x000fe200000001ff */
[----:B------:R-:W-:Y:S01]  /*0080*/  MOV R10, RZ ;  /* 0x000000ff000a7202 */ /* 0x000fe20000000f00 */
[----:B--2---:R-:W2:Y:S04]  /*0090*/  LDG.E R11, desc[UR4][R6.64] ;  /* 0x00000004060b7981 */ /* 0x004ea8000c1e1900 */
[----:B------:R-:W2:Y:S01]  /*00a0*/  LDG.E R15, desc[UR4][R6.64+0x4] ;  /* 0x00000404060f7981 */ /* 0x000ea2000c1e1900 */
[----:B-1----:R-:W-:-:S03]  /*00b0*/  SHF.L.U32 R0, R0, 0x1, RZ ;  /* 0x0000000100007819 */ /* 0x002fc600000006ff */
[----:B------:R-:W2:Y:S01]  /*00c0*/  LDG.E R20, desc[UR4][R6.64+0x8] ;  /* 0x0000080406147981 */ /* 0x000ea2000c1e1900 */
[----:B------:R-:W-:-:S03]  /*00d0*/  LOP3.LUT R0, R0, 0x3e, RZ, 0xc0, !PT ;  /* 0x0000003e00007812 */ /* 0x000fc600078ec0ff */
[----:B------:R1:W2:Y:S01]  /*00e0*/  LDG.E R25, desc[UR4][R6.64+0xc] ;  /* 0x00000c0406197981 */ /* 0x0002a2000c1e1900 */
[----:B---3--:R-:W-:-:S04]  /*00f0*/  LEA R0, R9, R0, 0x6 ;  /* 0x0000000009007211 */ /* 0x008fc800078e30ff */
[C---:B------:R-:W-:Y:S02]  /*0100*/  ISETP.GE.AND P0, PT, R0.reuse, 0x40, PT ;  /* 0x000000400000780c */ /* 0x040fe40003f06270 */
[----:B------:R-:W-:Y:S02]  /*0110*/  SHF.L.U32 R9, R0, 0x2, RZ ;  /* 0x0000000200097819 */ /* 0x000fe400000006ff */
[----:B-1----:R-:W-:-:S03]  /*0120*/  CS2R R6, SRZ ;  /* 0x0000000000067805 */ /* 0x002fc6000001ff00 */
[----:B----4-:R-:W-:Y:S01]  /*0130*/  IMAD.WIDE R4, R9, 0x4, R4 ;  /* 0x0000000409047825 */ /* 0x010fe200078e0204 */
[----:B------:R-:W-:-:S03]  /*0140*/  CS2R R18, SRZ ;  /* 0x0000000000127805 */ /* 0x000fc6000001ff00 */
[----:B-----5:R-:W-:Y:S01]  /*0150*/  IMAD.WIDE R2, R9, 0x4, R2 ;  /* 0x0000000409027825 */ /* 0x020fe200078e0202 */
[----:B------:R-:W-:Y:S02]  /*0160*/  CS2R R8, SRZ ;  /* 0x0000000000087805 */ /* 0x000fe4000001ff00 */
[----:B------:R-:W-:Y:S01]  /*0170*/  CS2R R12, SRZ ;  /* 0x00000000000c7805 */ /* 0x000fe2000001ff00 */
[----:B------:R-:W2:Y:S01]  /*0180*/  @!P0 LDG.E.EL R6, desc[UR4][R4.64+0x10] ;  /* 0x0000100404068981 */ /* 0x000ea2000c2e1900 */
[----:B------:R-:W-:Y:S01]  /*0190*/  HFMA2.MMA R21, -RZ, RZ, 0, 0 ;  /* 0x00000000ff157435 */ /* 0x000fe200000001ff */
[----:B------:R-:W-:Y:S02]  /*01a0*/  CS2R R22, SRZ ;  /* 0x0000000000167805 */ /* 0x000fe4000001ff00 */
[----:B------:R-:W3:Y:S01]  /*01b0*/  @!P0 LDG.E.EL R10, desc[UR4][R4.64] ;  /* 0x00000004040a8981 */ /* 0x000ee2000c2e1900 */
[----:B------:R-:W-:Y:S02]  /*01c0*/  CS2R R16, SRZ ;  /* 0x0000000000107805 */ /* 0x000fe4000001ff00 */
[----:B------:R-:W-:Y:S01]  /*01d0*/  MOV R24, RZ ;  /* 0x000000ff00187202 */ /* 0x000fe20000000f00 */
[----:B------:R-:W4:Y:S04]  /*01e0*/  @!P0 LDG.E.EL R7, desc[UR4][R4.64+0x4] ;  /* 0x0000040404078981 */ /* 0x000f28000c2e1900 */
[----:B------:R-:W5:Y:S04]  /*01f0*/  @!P0 LDG.E.EL R14, desc[UR4][R4.64+0x14] ;  /* 0x00001404040e8981 */ /* 0x000f68000c2e1900 */
        /* <DEDUP_REMOVED lines=11> */
[----:B------:R1:W5:Y:S01]  /*02b0*/  @!P0 LDG.E.EL R22, desc[UR4][R2.64+0x1c] ;  /* 0x00001c0402168981 */ /* 0x000362000c2e1900 */
[C---:B--2---:R-:W-:Y:S01]  /*02c0*/  FADD R6, R11.reuse, R6 ;  /* 0x000000060b067221 */ /* 0x044fe20000000000 */
[----:B---3--:R-:W-:Y:S01]  /*02d0*/  FADD R27, R11, R10 ;  /* 0x0000000a0b1b7221 */ /* 0x008fe20000000000 */
[C---:B----4-:R-:W-:Y:S01]  /*02e0*/  FADD R7, R15.reuse, R7 ;  /* 0x000000070f077221 */ /* 0x050fe20000000000 */
[----:B-----5:R-:W-:Y:S01]  /*02f0*/  FADD R14, R15, R14 ;  /* 0x0000000e0f0e7221 */ /* 0x020fe20000000000 */
[----:B------:R-:W-:Y:S01]  /*0300*/  FADD R6, R6, R9 ;  /* 0x0000000906067221 */ /* 0x000fe20000000000 */
[C---:B------:R-:W-:Y:S01]  /*0310*/  FADD R9, R20.reuse, R18 ;  /* 0x0000001214097221 */ /* 0x040fe20000000000 */
[----:B------:R-:W-:Y:S01]  /*0320*/  FADD R27, R27, R8 ;  /* 0x000000081b1b7221 */ /* 0x000fe20000000000 */
[----:B------:R-:W-:Y:S01]  /*0330*/  FADD R20, R20, R19 ;  /* 0x0000001314147221 */ /* 0x000fe20000000000 */
[----:B------:R-:W-:Y:S01]  /*0340*/  FADD R7, R7, R12 ;  /* 0x0000000c07077221 */ /* 0x000fe20000000000 */
[----:B------:R-:W-:-:S03]  /*0350*/  FADD R13, R14, R13 ;  /* 0x0000000d0e0d7221 */ /* 0x000fc60000000000 */
[----:B-1----:R-:W-:Y:S01]  /*0360*/  FADD R2, R27, R7 ;  /* 0x000000071b027221 */ /* 0x002fe20000000000 */
[----:B0-----:R-:W-:Y:S01]  /*0370*/  FADD R4, R25, R23 ;  /* 0x0000001719047221 */ /* 0x001fe20000000000 */
[----:B------:R-:W-:Y:S01]  /*0380*/  FADD R3, R6, R13 ;  /* 0x0000000d06037221 */ /* 0x000fe20000000000 */
[----:B------:R-:W-:Y:S01]  /*0390*/  FADD R9, R9, R16 ;  /* 0x0000001009097221 */ /* 0x000fe20000000000 */
[----:B------:R-:W-:Y:S01]  /*03a0*/  FADD R20, R20, R17 ;  /* 0x0000001114147221 */ /* 0x000fe20000000000 */
[----:B------:R-:W-:-:S03]  /*03b0*/  FADD R25, R25, R24 ;  /* 0x0000001819197221 */ /* 0x000fc60000000000 */
[----:B------:R-:W-:Y:S01]  /*03c0*/  FADD R5, R3, R20 ;  /* 0x0000001403057221 */ /* 0x000fe20000000000 */
[----:B------:R-:W-:Y:S01]  /*03d0*/  FADD R21, R4, R21 ;  /* 0x0000001504157221 */ /* 0x000fe20000000000 */
[----:B------:R-:W-:Y:S02]  /*03e0*/  FADD R4, R2, R9 ;  /* 0x0000000902047221 */ /* 0x000fe40000000000 */
[----:B------:R-:W0:Y:S01]  /*03f0*/  LDC.64 R2, c[0x0][0x228] ;  /* 0x00008a00ff027b82 */ /* 0x000e220000000a00 */
[----:B------:R-:W-:Y:S01]  /*0400*/  FADD R22, R25, R22 ;  /* 0x0000001619167221 */ /* 0x000fe20000000000 */
[----:B------:R-:W-:-:S03]  /*0410*/  FADD R4, R21, R4 ;  /* 0x0000000415047221 */ /* 0x000fc60000000000 */
[----:B------:R-:W-:Y:S01]  /*0420*/  FADD R5, R22, R5 ;  /* 0x0000000516057221 */ /* 0x000fe20000000000 */
[----:B------:R-:W-:-:S03]  /*0430*/  FMUL R10, R4, 0.25 ;  /* 0x3e800000040a7820 */ /* 0x000fc60000400000 */
[----:B------:R-:W-:Y:S02]  /*0440*/  FMUL R11, R5, 0.25 ;  /* 0x3e800000050b7820 */ /* 0x000fe40000400000 */
[----:B------:R-:W1:Y:S01]  /*0450*/  LDC.64 R4, c[0x0][0x230] ;  /* 0x00008c00ff047b82 */ /* 0x000e620000000a00 */
[--C-:B------:R-:W-:Y:S01]  /*0460*/  FADD R7, R7, -R10.reuse ;  /* 0x8000000a07077221 */ /* 0x100fe20000000000 */
[--C-:B------:R-:W-:Y:S01]  /*0470*/  FADD R13, R13, -R11.reuse ;  /* 0x8000000b0d0d7221 */ /* 0x100fe20000000000 */
[--C-:B------:R-:W-:Y:S01]  /*0480*/  FADD R27, R27, -R10.reuse ;  /* 0x8000000a1b1b7221 */ /* 0x100fe20000000000 */
[--C-:B------:R-:W-:Y:S01]  /*0490*/  FADD R6, R6, -R11.reuse ;  /* 0x8000000b06067221 */ /* 0x100fe20000000000 */
[----:B------:R-:W-:Y:S01]  /*04a0*/  FMUL R8, R7, R7 ;  /* 0x0000000707087220 */ /* 0x000fe20000400000 */
[----:B------:R-:W-:Y:S01]  /*04b0*/  FMUL R13, R13, R13 ;  /* 0x0000000d0d0d7220 */ /* 0x000fe20000400000 */
[----:B------:R-:W-:Y:S01]  /*04c0*/  FADD R9, R9, -R10 ;  /* 0x8000000a09097221 */ /* 0x000fe20000000000 */
[----:B------:R-:W-:Y:S01]  /*04d0*/  FADD R20, R20, -R11 ;  /* 0x8000000b14147221 */ /* 0x000fe20000000000 */
[----:B------:R-:W-:Y:S01]  /*04e0*/  FFMA R8, R27, R27, R8 ;  /* 0x0000001b1b087223 */ /* 0x000fe20000000008 */
[----:B------:R-:W-:Y:S01]  /*04f0*/  FFMA R13, R6, R6, R13 ;  /* 0x00000006060d7223 */ /* 0x000fe2000000000d */
[----:B0-----:R-:W-:-:S04]  /*0500*/  IMAD.WIDE R2, R0, 0x4, R2 ;  /* 0x0000000400027825 */ /* 0x001fc800078e0202 */
[----:B------:R-:W-:Y:S01]  /*0510*/  FFMA R8, R9, R9, R8 ;  /* 0x0000000909087223 */ /* 0x000fe20000000008 */
[----:B------:R-:W-:Y:S01]  /*0520*/  FFMA R13, R20, R20, R13 ;  /* 0x00000014140d7223 */ /* 0x000fe2000000000d */
[----:B------:R-:W-:Y:S01]  /*0530*/  FADD R21, R21, -R10 ;  /* 0x8000000a15157221 */ /* 0x000fe20000000000 */
[----:B------:R-:W-:Y:S01]  /*0540*/  FADD R22, R22, -R11 ;  /* 0x8000000b16167221 */ /* 0x000fe20000000000 */
[----:B------:R0:W-:Y:S02]  /*0550*/  @!P0 STG.E.64 desc[UR4][R2.64], R10 ;  /* 0x0000000a02008986 */ /* 0x0001e4000c101b04 */
[----:B------:R-:W-:Y:S01]  /*0560*/  FFMA R8, R21, R21, R8 ;  /* 0x0000001515087223 */ /* 0x000fe20000000008 */
[----:B------:R-:W-:Y:S01]  /*0570*/  FFMA R13, R22, R22, R13 ;  /* 0x00000016160d7223 */ /* 0x000fe2000000000d */
[----:B-1----:R-:W-:Y:S01]  /*0580*/  IMAD.WIDE R4, R0, 0x4, R4 ;  /* 0x0000000400047825 */ /* 0x002fe200078e0204 */
[----:B0-----:R-:W-:Y:S06]  /*0590*/  @P0 EXIT ;  /* 0x000000000000094d */ /* 0x001fec0003800000 */
[----:B------:R-:W-:Y:S01]  /*05a0*/  FMUL R8, R8, 0.25 ;  /* 0x3e80000008087820 */ /* 0x000fe20000400000 */
[----:B------:R-:W-:-:S05]  /*05b0*/  FMUL R9, R13, 0.25 ;  /* 0x3e8000000d097820 */ /* 0x000fca0000400000 */
[----:B------:R-:W-:Y:S01]  /*05c0*/  STG.E.64 desc[UR4][R4.64], R8 ;  /* 0x0000000804007986 */ /* 0x000fe2000c101b04 */
[----:B------:R-:W-:Y:S05]  /*05d0*/  EXIT ;  /* 0x000000000000794d */ /* 0x000fea0003800000 */
.L_x_0:
[----:B------:R-:W-:-:S00]  /*05e0*/  BRA `(.L_x_0) ;  /* 0xfffffffc00fc7947 */ /* 0x000fc0000383ffff */
[----:B------:R-:W-:-:S00]  /*05f0*/  NOP ;  /* 0x0000000000007918 */ /* 0x000fc00000000000 */
        /* <DEDUP_REMOVED lines=8> */
.L_x_1:


//--------------------- .nv.constant0.triton_poi_fused_add_div_native_layer_norm_8 --------------------------
	.section	.nv.constant0.triton_poi_fused_add_div_native_layer_norm_8,"a",@progbits
	.sectionflags	@""
	.align	4
.nv.constant0.triton_poi_fused_add_div_native_layer_norm_8:
	.zero		572
